//
// Generated by NVIDIA NVVM Compiler
//
// Compiler Build ID: CL-36424714
// Cuda compilation tools, release 13.0, V13.0.88
// Based on NVVM 20.0.0
//

.version 9.0
.target sm_100
.address_size 64

	// .globl	_Z14dVdM_lastlayerPdS_PKdPKiS1_S1_S3_
// _ZZ14dVdM_lastlayerPdS_PKdPKiS1_S1_S3_E6T_size has been demoted
// _ZZ14dVdM_lastlayerPdS_PKdPKiS1_S1_S3_E8nNeurons has been demoted
// _ZZ14dVdM_lastlayerPdS_PKdPKiS1_S1_S3_E9threshold has been demoted
// _ZZ14dVdM_lastlayerPdS_PKdPKiS1_S1_S3_E6decay1 has been demoted
// _ZZ14dVdM_lastlayerPdS_PKdPKiS1_S1_S3_E6decay2 has been demoted

.visible .entry _Z14dVdM_lastlayerPdS_PKdPKiS1_S1_S3_(
	.param .u64 .ptr .align 1 _Z14dVdM_lastlayerPdS_PKdPKiS1_S1_S3__param_0,
	.param .u64 .ptr .align 1 _Z14dVdM_lastlayerPdS_PKdPKiS1_S1_S3__param_1,
	.param .u64 .ptr .align 1 _Z14dVdM_lastlayerPdS_PKdPKiS1_S1_S3__param_2,
	.param .u64 .ptr .align 1 _Z14dVdM_lastlayerPdS_PKdPKiS1_S1_S3__param_3,
	.param .u64 .ptr .align 1 _Z14dVdM_lastlayerPdS_PKdPKiS1_S1_S3__param_4,
	.param .u64 .ptr .align 1 _Z14dVdM_lastlayerPdS_PKdPKiS1_S1_S3__param_5,
	.param .u64 .ptr .align 1 _Z14dVdM_lastlayerPdS_PKdPKiS1_S1_S3__param_6
)
{
	.reg .pred 	%p<16>;
	.reg .b32 	%r<39>;
	.reg .b64 	%rd<51>;
	.reg .b64 	%fd<118>;
	// demoted variable
	.shared .align 4 .u32 _ZZ14dVdM_lastlayerPdS_PKdPKiS1_S1_S3_E6T_size;
	// demoted variable
	.shared .align 4 .u32 _ZZ14dVdM_lastlayerPdS_PKdPKiS1_S1_S3_E8nNeurons;
	// demoted variable
	.shared .align 8 .f64 _ZZ14dVdM_lastlayerPdS_PKdPKiS1_S1_S3_E9threshold;
	// demoted variable
	.shared .align 8 .f64 _ZZ14dVdM_lastlayerPdS_PKdPKiS1_S1_S3_E6decay1;
	// demoted variable
	.shared .align 8 .f64 _ZZ14dVdM_lastlayerPdS_PKdPKiS1_S1_S3_E6decay2;
	ld.param.u64 	%rd13, [_Z14dVdM_lastlayerPdS_PKdPKiS1_S1_S3__param_0];
	ld.param.u64 	%rd14, [_Z14dVdM_lastlayerPdS_PKdPKiS1_S1_S3__param_1];
	ld.param.u64 	%rd15, [_Z14dVdM_lastlayerPdS_PKdPKiS1_S1_S3__param_2];
	ld.param.u64 	%rd16, [_Z14dVdM_lastlayerPdS_PKdPKiS1_S1_S3__param_3];
	ld.param.u64 	%rd17, [_Z14dVdM_lastlayerPdS_PKdPKiS1_S1_S3__param_4];
	ld.param.u64 	%rd18, [_Z14dVdM_lastlayerPdS_PKdPKiS1_S1_S3__param_5];
	ld.param.u64 	%rd19, [_Z14dVdM_lastlayerPdS_PKdPKiS1_S1_S3__param_6];
	cvta.to.global.u64 	%rd1, %rd15;
	cvta.to.global.u64 	%rd2, %rd14;
	cvta.to.global.u64 	%rd3, %rd13;
	cvta.to.global.u64 	%rd20, %rd18;
	cvta.to.global.u64 	%rd21, %rd19;
	ld.global.u32 	%r1, [%rd21];
	st.shared.u32 	[_ZZ14dVdM_lastlayerPdS_PKdPKiS1_S1_S3_E6T_size], %r1;
	ld.global.u32 	%r21, [%rd21+4];
	st.shared.u32 	[_ZZ14dVdM_lastlayerPdS_PKdPKiS1_S1_S3_E8nNeurons], %r21;
	ld.global.f64 	%fd1, [%rd20];
	st.shared.f64 	[_ZZ14dVdM_lastlayerPdS_PKdPKiS1_S1_S3_E9threshold], %fd1;
	ld.global.f64 	%fd2, [%rd20+8];
	st.shared.f64 	[_ZZ14dVdM_lastlayerPdS_PKdPKiS1_S1_S3_E6decay1], %fd2;
	ld.global.f64 	%fd3, [%rd20+16];
	st.shared.f64 	[_ZZ14dVdM_lastlayerPdS_PKdPKiS1_S1_S3_E6decay2], %fd3;
	mov.u32 	%r22, %ctaid.x;
	mov.u32 	%r23, %ntid.x;
	mov.u32 	%r24, %tid.x;
	mad.lo.s32 	%r2, %r22, %r23, %r24;
	setp.ge.s32 	%p1, %r2, %r21;
	mov.f64 	%fd109, 0d3FF0000000000000;
	mov.f64 	%fd108, 0d3FF0000000000000;
	mov.f64 	%fd106, 0d0000000000000000;
	@%p1 bra 	$L__BB0_29;
	cvta.to.global.u64 	%rd22, %rd16;
	cvta.to.global.u64 	%rd23, %rd17;
	mul.wide.s32 	%rd24, %r2, 4;
	add.s64 	%rd25, %rd22, %rd24;
	ld.global.u32 	%r25, [%rd25];
	cvt.u64.u32 	%rd4, %r25;
	add.s32 	%r32, %r25, -1;
	mul.wide.s32 	%rd26, %r2, 8;
	add.s64 	%rd27, %rd23, %rd26;
	ld.global.f64 	%fd4, [%rd27];
	mul.lo.s32 	%r4, %r1, %r2;
	setp.lt.s32 	%p2, %r25, 1;
	@%p2 bra 	$L__BB0_7;
	cvt.u32.u64 	%r27, %rd4;
	setp.gt.f64 	%p3, %fd4, 0d0000000000000000;
	selp.f64 	%fd59, 0d3FF0000000000000, 0dBFF0000000000000, %p3;
	cvt.s64.s32 	%rd28, %r4;
	add.s64 	%rd5, %rd28, %rd4;
	shl.b64 	%rd29, %rd5, 3;
	add.s64 	%rd6, %rd3, %rd29;
	st.global.f64 	[%rd6+-8], %fd59;
	add.s64 	%rd7, %rd2, %rd29;
	st.global.f64 	[%rd7+-8], %fd59;
	setp.eq.s32 	%p4, %r27, 1;
	mov.b32 	%r32, -1;
	@%p4 bra 	$L__BB0_7;
	setp.leu.f64 	%p5, %fd4, 0d0000000000000000;
	add.s64 	%rd31, %rd1, %rd29;
	ld.global.f64 	%fd60, [%rd31+-16];
	mul.f64 	%fd106, %fd1, %fd60;
	sub.f64 	%fd109, %fd2, %fd106;
	sub.f64 	%fd108, %fd3, %fd106;
	@%p5 bra 	$L__BB0_5;
	st.global.f64 	[%rd6+-16], %fd109;
	mov.f64 	%fd97, %fd108;
	bra.uni 	$L__BB0_6;
$L__BB0_5:
	neg.f64 	%fd61, %fd109;
	st.global.f64 	[%rd6+-16], %fd61;
	neg.f64 	%fd97, %fd108;
$L__BB0_6:
	st.global.f64 	[%rd7+-16], %fd97;
	add.s32 	%r32, %r27, -3;
$L__BB0_7:
	setp.lt.s32 	%p6, %r32, 0;
	@%p6 bra 	$L__BB0_29;
	and.b32  	%r29, %r32, 3;
	setp.eq.s32 	%p7, %r29, 3;
	mov.f64 	%fd107, 0d3FF0000000000000;
	mov.u32 	%r36, %r32;
	@%p7 bra 	$L__BB0_14;
	add.s32 	%r34, %r32, %r4;
	add.s32 	%r30, %r32, 1;
	and.b32  	%r31, %r30, 3;
	neg.s32 	%r33, %r31;
	mov.f64 	%fd107, 0d3FF0000000000000;
	mov.u32 	%r36, %r32;
$L__BB0_10:
	.pragma "nounroll";
	setp.gt.f64 	%p8, %fd4, 0d0000000000000000;
	mul.wide.s32 	%rd8, %r34, 8;
	add.s64 	%rd32, %rd1, %rd8;
	sub.f64 	%fd64, %fd2, %fd106;
	mul.f64 	%fd107, %fd107, %fd64;
	ld.global.f64 	%fd65, [%rd32];
	mul.f64 	%fd106, %fd1, %fd65;
	mul.f64 	%fd66, %fd109, %fd2;
	mul.f64 	%fd67, %fd107, %fd106;
	sub.f64 	%fd109, %fd66, %fd67;
	mul.f64 	%fd68, %fd108, %fd3;
	sub.f64 	%fd108, %fd68, %fd67;
	@%p8 bra 	$L__BB0_12;
	ld.param.u64 	%rd45, [_Z14dVdM_lastlayerPdS_PKdPKiS1_S1_S3__param_0];
	neg.f64 	%fd69, %fd109;
	cvta.to.global.u64 	%rd33, %rd45;
	add.s64 	%rd34, %rd33, %rd8;
	st.global.f64 	[%rd34], %fd69;
	neg.f64 	%fd105, %fd108;
	bra.uni 	$L__BB0_13;
$L__BB0_12:
	ld.param.u64 	%rd46, [_Z14dVdM_lastlayerPdS_PKdPKiS1_S1_S3__param_0];
	cvta.to.global.u64 	%rd35, %rd46;
	add.s64 	%rd36, %rd35, %rd8;
	st.global.f64 	[%rd36], %fd109;
	mov.f64 	%fd105, %fd108;
$L__BB0_13:
	ld.param.u64 	%rd48, [_Z14dVdM_lastlayerPdS_PKdPKiS1_S1_S3__param_1];
	cvta.to.global.u64 	%rd37, %rd48;
	add.s64 	%rd38, %rd37, %rd8;
	st.global.f64 	[%rd38], %fd105;
	add.s32 	%r36, %r36, -1;
	add.s32 	%r34, %r34, -1;
	add.s32 	%r33, %r33, 1;
	setp.ne.s32 	%p9, %r33, 0;
	@%p9 bra 	$L__BB0_10;
$L__BB0_14:
	setp.lt.u32 	%p10, %r32, 3;
	@%p10 bra 	$L__BB0_29;
	add.s32 	%r37, %r36, %r4;
$L__BB0_16:
	ld.param.u64 	%rd50, [_Z14dVdM_lastlayerPdS_PKdPKiS1_S1_S3__param_2];
	ld.param.u64 	%rd47, [_Z14dVdM_lastlayerPdS_PKdPKiS1_S1_S3__param_0];
	setp.leu.f64 	%p11, %fd4, 0d0000000000000000;
	mul.wide.s32 	%rd9, %r37, 8;
	cvta.to.global.u64 	%rd39, %rd50;
	add.s64 	%rd40, %rd39, %rd9;
	add.s64 	%rd10, %rd40, -8;
	cvta.to.global.u64 	%rd41, %rd47;
	add.s64 	%rd42, %rd41, %rd9;
	add.s64 	%rd11, %rd42, -8;
	sub.f64 	%fd70, %fd2, %fd106;
	mul.f64 	%fd31, %fd107, %fd70;
	ld.global.f64 	%fd71, [%rd40];
	mul.f64 	%fd32, %fd1, %fd71;
	mul.f64 	%fd72, %fd109, %fd2;
	mul.f64 	%fd73, %fd31, %fd32;
	sub.f64 	%fd33, %fd72, %fd73;
	mul.f64 	%fd74, %fd108, %fd3;
	sub.f64 	%fd34, %fd74, %fd73;
	@%p11 bra 	$L__BB0_18;
	st.global.f64 	[%rd11+8], %fd33;
	mov.f64 	%fd114, %fd34;
	bra.uni 	$L__BB0_19;
$L__BB0_18:
	neg.f64 	%fd75, %fd33;
	st.global.f64 	[%rd11+8], %fd75;
	neg.f64 	%fd114, %fd34;
$L__BB0_19:
	ld.param.u64 	%rd49, [_Z14dVdM_lastlayerPdS_PKdPKiS1_S1_S3__param_1];
	cvta.to.global.u64 	%rd43, %rd49;
	add.s64 	%rd44, %rd43, %rd9;
	add.s64 	%rd12, %rd44, -8;
	setp.gt.f64 	%p12, %fd4, 0d0000000000000000;
	st.global.f64 	[%rd44], %fd114;
	sub.f64 	%fd76, %fd2, %fd32;
	mul.f64 	%fd37, %fd31, %fd76;
	ld.global.f64 	%fd77, [%rd10];
	mul.f64 	%fd38, %fd1, %fd77;
	mul.f64 	%fd78, %fd33, %fd2;
	mul.f64 	%fd79, %fd37, %fd38;
	sub.f64 	%fd39, %fd78, %fd79;
	mul.f64 	%fd80, %fd34, %fd3;
	sub.f64 	%fd40, %fd80, %fd79;
	@%p12 bra 	$L__BB0_21;
	neg.f64 	%fd81, %fd39;
	st.global.f64 	[%rd11], %fd81;
	neg.f64 	%fd115, %fd40;
	bra.uni 	$L__BB0_22;
$L__BB0_21:
	st.global.f64 	[%rd11], %fd39;
	mov.f64 	%fd115, %fd40;
$L__BB0_22:
	setp.gt.f64 	%p13, %fd4, 0d0000000000000000;
	st.global.f64 	[%rd12], %fd115;
	sub.f64 	%fd82, %fd2, %fd38;
	mul.f64 	%fd43, %fd37, %fd82;
	ld.global.f64 	%fd83, [%rd10+-8];
	mul.f64 	%fd44, %fd1, %fd83;
	mul.f64 	%fd84, %fd39, %fd2;
	mul.f64 	%fd85, %fd43, %fd44;
	sub.f64 	%fd45, %fd84, %fd85;
	mul.f64 	%fd86, %fd40, %fd3;
	sub.f64 	%fd46, %fd86, %fd85;
	@%p13 bra 	$L__BB0_24;
	neg.f64 	%fd87, %fd45;
	st.global.f64 	[%rd11+-8], %fd87;
	neg.f64 	%fd116, %fd46;
	bra.uni 	$L__BB0_25;
$L__BB0_24:
	st.global.f64 	[%rd11+-8], %fd45;
	mov.f64 	%fd116, %fd46;
$L__BB0_25:
	setp.gt.f64 	%p14, %fd4, 0d0000000000000000;
	st.global.f64 	[%rd12+-8], %fd116;
	sub.f64 	%fd88, %fd2, %fd44;
	mul.f64 	%fd107, %fd43, %fd88;
	ld.global.f64 	%fd89, [%rd10+-16];
	mul.f64 	%fd106, %fd1, %fd89;
	mul.f64 	%fd90, %fd45, %fd2;
	mul.f64 	%fd91, %fd107, %fd106;
	sub.f64 	%fd109, %fd90, %fd91;
	mul.f64 	%fd92, %fd46, %fd3;
	sub.f64 	%fd108, %fd92, %fd91;
	@%p14 bra 	$L__BB0_27;
	neg.f64 	%fd93, %fd109;
	st.global.f64 	[%rd11+-16], %fd93;
	neg.f64 	%fd117, %fd108;
	bra.uni 	$L__BB0_28;
$L__BB0_27:
	st.global.f64 	[%rd11+-16], %fd109;
	mov.f64 	%fd117, %fd108;
$L__BB0_28:
	st.global.f64 	[%rd12+-16], %fd117;
	add.s32 	%r19, %r36, -4;
	add.s32 	%r37, %r37, -4;
	setp.gt.s32 	%p15, %r36, 3;
	mov.u32 	%r36, %r19;
	@%p15 bra 	$L__BB0_16;
$L__BB0_29:
	ret;

}


// ===== COMPILED SASS (sm_100) =====

	.target	sm_100

	.elftype	@"ET_EXEC"


//--------------------- .note.nv.tkinfo           --------------------------
	.section	.note.nv.tkinfo,"",@"SHT_NOTE"
	.sectionflags	@"SHF_NOTE_NV_TKINFO"
	.tkinfo
        /*0018*/ 	.word	0x00000002
        /*0030*/ 	.string	""
        /*0030*/ 	.string	"ptxas"
        /*0030*/ 	.string	"Cuda compilation tools, release 13.0, V13.0.88"
        /*0030*/ 	.string	"Build cuda_13.0.r13.0/compiler.36424714_0"
        /*0030*/ 	.string	"-arch sm_100 -m 64 "



//--------------------- .note.nv.cuinfo           --------------------------
	.section	.note.nv.cuinfo,"",@"SHT_NOTE"
	.sectionflags	@"SHF_NOTE_NV_CUINFO"
        /*0018*/ 	.short	0x0002
        /*001a*/ 	.short	0x0064
        /*001c*/ 	.short	0x0082
	.zero		2


//--------------------- .nv.info                  --------------------------
	.section	.nv.info,"",@"SHT_CUDA_INFO"
	.align	4


	//----- nvinfo : EIATTR_REGCOUNT
	.align		4
        /*0000*/ 	.byte	0x04, 0x2f
        /*0002*/ 	.short	(.L_1 - .L_0)
	.align		4
.L_0:
        /*0004*/ 	.word	index@(_Z14dVdM_lastlayerPdS_PKdPKiS1_S1_S3_)
        /*0008*/ 	.word	0x00000020


	//----- nvinfo : EIATTR_FRAME_SIZE
	.align		4
.L_1:
        /*000c*/ 	.byte	0x04, 0x11
        /*000e*/ 	.short	(.L_3 - .L_2)
	.align		4
.L_2:
        /*0010*/ 	.word	index@(_Z14dVdM_lastlayerPdS_PKdPKiS1_S1_S3_)
        /*0014*/ 	.word	0x00000000


	//----- nvinfo : EIATTR_MIN_STACK_SIZE
	.align		4
.L_3:
        /*0018*/ 	.byte	0x04, 0x12
        /*001a*/ 	.short	(.L_5 - .L_4)
	.align		4
.L_4:
        /*001c*/ 	.word	index@(_Z14dVdM_lastlayerPdS_PKdPKiS1_S1_S3_)
        /*0020*/ 	.word	0x00000000
.L_5:


//--------------------- .nv.compat                --------------------------
	.section	.nv.compat,"",@"SHT_CUDA_COMPAT_INFO"
	.align	4
        /*0000*/ 	.byte	0x02, 0x09, 0x00, 0x00, 0x02, 0x02, 0x01, 0x00, 0x02, 0x05, 0x05, 0x00, 0x03, 0x07, 0x01, 0x01
        /*0010*/ 	.byte	0x02, 0x03, 0x00, 0x00, 0x02, 0x06, 0x01, 0x00, 0x04, 0x0b, 0x08, 0x00, 0x01, 0x00, 0x00, 0x00
        /*0020*/ 	.byte	0x00, 0x00, 0x00, 0x00


//--------------------- .nv.info._Z14dVdM_lastlayerPdS_PKdPKiS1_S1_S3_ --------------------------
	.section	.nv.info._Z14dVdM_lastlayerPdS_PKdPKiS1_S1_S3_,"",@"SHT_CUDA_INFO"
	.sectionflags	@""
	.align	4


	//----- nvinfo : EIATTR_CUDA_API_VERSION
	.align		4
        /*0000*/ 	.byte	0x04, 0x37
        /*0002*/ 	.short	(.L_7 - .L_6)
.L_6:
        /*0004*/ 	.word	0x00000082


	//----- nvinfo : EIATTR_KPARAM_INFO
	.align		4
.L_7:
        /*0008*/ 	.byte	0x04, 0x17
        /*000a*/ 	.short	(.L_9 - .L_8)
.L_8:
        /*000c*/ 	.word	0x00000000
        /*0010*/ 	.short	0x0006
        /*0012*/ 	.short	0x0030
        /*0014*/ 	.byte	0x00, 0xf5, 0x21, 0x00


	//----- nvinfo : EIATTR_KPARAM_INFO
	.align		4
.L_9:
        /*0018*/ 	.byte	0x04, 0x17
        /*001a*/ 	.short	(.L_11 - .L_10)
.L_10:
        /*001c*/ 	.word	0x00000000
        /*0020*/ 	.short	0x0005
        /*0022*/ 	.short	0x0028
        /*0024*/ 	.byte	0x00, 0xf5, 0x21, 0x00


	//----- nvinfo : EIATTR_KPARAM_INFO
	.align		4
.L_11:
        /*0028*/ 	.byte	0x04, 0x17
        /*002a*/ 	.short	(.L_13 - .L_12)
.L_12:
        /*002c*/ 	.word	0x00000000
        /*0030*/ 	.short	0x0004
        /*0032*/ 	.short	0x0020
        /*0034*/ 	.byte	0x00, 0xf5, 0x21, 0x00


	//----- nvinfo : EIATTR_KPARAM_INFO
	.align		4
.L_13:
        /*0038*/ 	.byte	0x04, 0x17
        /*003a*/ 	.short	(.L_15 - .L_14)
.L_14:
        /*003c*/ 	.word	0x00000000
        /*0040*/ 	.short	0x0003
        /*0042*/ 	.short	0x0018
        /*0044*/ 	.byte	0x00, 0xf5, 0x21, 0x00


	//----- nvinfo : EIATTR_KPARAM_INFO
	.align		4
.L_15:
        /*0048*/ 	.byte	0x04, 0x17
        /*004a*/ 	.short	(.L_17 - .L_16)
.L_16:
        /*004c*/ 	.word	0x00000000
        /*0050*/ 	.short	0x0002
        /*0052*/ 	.short	0x0010
        /*0054*/ 	.byte	0x00, 0xf5, 0x21, 0x00


	//----- nvinfo : EIATTR_KPARAM_INFO
	.align		4
.L_17:
        /*0058*/ 	.byte	0x04, 0x17
        /*005a*/ 	.short	(.L_19 - .L_18)
.L_18:
        /*005c*/ 	.word	0x00000000
        /*0060*/ 	.short	0x0001
        /*0062*/ 	.short	0x0008
        /*0064*/ 	.byte	0x00, 0xf5, 0x21, 0x00


	//----- nvinfo : EIATTR_KPARAM_INFO
	.align		4
.L_19:
        /*0068*/ 	.byte	0x04, 0x17
        /*006a*/ 	.short	(.L_21 - .L_20)
.L_20:
        /*006c*/ 	.word	0x00000000
        /*0070*/ 	.short	0x0000
        /*0072*/ 	.short	0x0000
        /*0074*/ 	.byte	0x00, 0xf5, 0x21, 0x00


	//----- nvinfo : EIATTR_SPARSE_MMA_MASK
	.align		4
.L_21:
        /*0078*/ 	.byte	0x03, 0x50
        /*007a*/ 	.short	0x0000


	//----- nvinfo : EIATTR_MAXREG_COUNT
	.align		4
        /*007c*/ 	.byte	0x03, 0x1b
        /*007e*/ 	.short	0x00ff


	//----- nvinfo : EIATTR_MERCURY_ISA_VERSION
	.align		4
        /*0080*/ 	.byte	0x03, 0x5f
        /*0082*/ 	.short	0x0101


	//----- nvinfo : EIATTR_VRC_CTA_INIT_COUNT
	.align		4
        /*0084*/ 	.byte	0x02, 0x4a
	.zero		1
	.zero		1


	//----- nvinfo : EIATTR_EXIT_INSTR_OFFSETS
	.align		4
        /*0088*/ 	.byte	0x04, 0x1c
        /*008a*/ 	.short	(.L_23 - .L_22)


	//   ....[0]....
.L_22:
        /*008c*/ 	.word	0x00000140


	//   ....[1]....
        /*0090*/ 	.word	0x00000480


	//   ....[2]....
        /*0094*/ 	.word	0x00000730


	//   ....[3]....
        /*0098*/ 	.word	0x00000b90


	//----- nvinfo : EIATTR_CRS_STACK_SIZE
	.align		4
.L_23:
        /*009c*/ 	.byte	0x04, 0x1e
        /*009e*/ 	.short	(.L_25 - .L_24)
.L_24:
        /*00a0*/ 	.word	0x00000000


	//----- nvinfo : EIATTR_CBANK_PARAM_SIZE
	.align		4
.L_25:
        /*00a4*/ 	.byte	0x03, 0x19
        /*00a6*/ 	.short	0x0038


	//----- nvinfo : EIATTR_PARAM_CBANK
	.align		4
        /*00a8*/ 	.byte	0x04, 0x0a
        /*00aa*/ 	.short	(.L_27 - .L_26)
	.align		4
.L_26:
        /*00ac*/ 	.word	index@(.nv.constant0._Z14dVdM_lastlayerPdS_PKdPKiS1_S1_S3_)
        /*00b0*/ 	.short	0x0380
        /*00b2*/ 	.short	0x0038


	//----- nvinfo : EIATTR_SW_WAR
	.align		4
.L_27:
        /*00b4*/ 	.byte	0x04, 0x36
        /*00b6*/ 	.short	(.L_29 - .L_28)
.L_28:
        /*00b8*/ 	.word	0x00000008
.L_29:


//--------------------- .nv.callgraph             --------------------------
	.section	.nv.callgraph,"",@"SHT_CUDA_CALLGRAPH"
	.align	4
	.sectionentsize	8
	.align		4
        /*0000*/ 	.word	0x00000000
	.align		4
        /*0004*/ 	.word	0xffffffff
	.align		4
        /*0008*/ 	.word	0x00000000
	.align		4
        /*000c*/ 	.word	0xfffffffe
	.align		4
        /*0010*/ 	.word	0x00000000
	.align		4
        /*0014*/ 	.word	0xfffffffd
	.align		4
        /*0018*/ 	.word	0x00000000
	.align		4
        /*001c*/ 	.word	0xfffffffc


//--------------------- .text._Z14dVdM_lastlayerPdS_PKdPKiS1_S1_S3_ --------------------------
	.section	.text._Z14dVdM_lastlayerPdS_PKdPKiS1_S1_S3_,"ax",@progbits
	.align	128
        .global         _Z14dVdM_lastlayerPdS_PKdPKiS1_S1_S3_
        .type           _Z14dVdM_lastlayerPdS_PKdPKiS1_S1_S3_,@function
        .size           _Z14dVdM_lastlayerPdS_PKdPKiS1_S1_S3_,(.L_x_7 - _Z14dVdM_lastlayerPdS_PKdPKiS1_S1_S3_)
        .other          _Z14dVdM_lastlayerPdS_PKdPKiS1_S1_S3_,@"STO_CUDA_ENTRY STV_DEFAULT"
_Z14dVdM_lastlayerPdS_PKdPKiS1_S1_S3_:
.text._Z14dVdM_lastlayerPdS_PKdPKiS1_S1_S3_:
[----:B------:R-:W-:Y:S08]  /*0000*/  LDC R1, c[0x0][0x37c] ;  /* 0x0000df00ff017b82 */ /* 0x000ff00000000800 */
[----:B------:R-:W0:Y:S01]  /*0010*/  LDC.64 R2, c[0x0][0x3b0] ;  /* 0x0000ec00ff027b82 */ /* 0x000e220000000a00 */
[----:B------:R-:W0:Y:S07]  /*0020*/  LDCU.64 UR6, c[0x0][0x358] ;  /* 0x00006b00ff0677ac */ /* 0x000e2e0008000a00 */
[----:B------:R-:W1:Y:S01]  /*0030*/  LDC.64 R6, c[0x0][0x3a8] ;  /* 0x0000ea00ff067b82 */ /* 0x000e620000000a00 */
[----:B0-----:R-:W2:Y:S04]  /*0040*/  LDG.E R9, desc[UR6][R2.64+0x4] ;  /* 0x0000040602097981 */ /* 0x001ea8000c1e1900 */
[----:B------:R-:W3:Y:S04]  /*0050*/  LDG.E R8, desc[UR6][R2.64] ;  /* 0x0000000602087981 */ /* 0x000ee8000c1e1900 */
[----:B-1----:R-:W4:Y:S04]  /*0060*/  LDG.E.64 R4, desc[UR6][R6.64] ;  /* 0x0000000606047981 */ /* 0x002f28000c1e1b00 */
[----:B------:R-:W5:Y:S04]  /*0070*/  LDG.E.64 R12, desc[UR6][R6.64+0x8] ;  /* 0x00000806060c7981 */ /* 0x000f68000c1e1b00 */
[----:B------:R-:W5:Y:S01]  /*0080*/  LDG.E.64 R14, desc[UR6][R6.64+0x10] ;  /* 0x00001006060e7981 */ /* 0x000f62000c1e1b00 */
[----:B------:R-:W0:Y:S01]  /*0090*/  S2UR UR4, SR_CTAID.X ;  /* 0x00000000000479c3 */ /* 0x000e220000002500 */
[----:B------:R-:W0:Y:S07]  /*00a0*/  S2R R0, SR_TID.X ;  /* 0x0000000000007919 */ /* 0x000e2e0000002100 */
[----:B------:R-:W0:Y:S08]  /*00b0*/  LDC R17, c[0x0][0x360] ;  /* 0x0000d800ff117b82 */ /* 0x000e300000000800 */
[----:B------:R-:W1:Y:S01]  /*00c0*/  S2UR UR5, SR_CgaCtaId ;  /* 0x00000000000579c3 */ /* 0x000e620000008800 */
[----:B0-----:R-:W-:Y:S01]  /*00d0*/  IMAD R17, R17, UR4, R0 ;  /* 0x0000000411117c24 */ /* 0x001fe2000f8e0200 */
[----:B------:R-:W-:-:S02]  /*00e0*/  UMOV UR4, 0x400 ;  /* 0x0000040000047882 */ /* 0x000fc40000000000 */
[----:B-1----:R-:W-:Y:S02]  /*00f0*/  ULEA UR4, UR5, UR4, 0x18 ;  /* 0x0000000405047291 */ /* 0x002fe4000f8ec0ff */
[----:B--2---:R-:W-:-:S07]  /*0100*/  ISETP.GE.AND P0, PT, R17, R9, PT ;  /* 0x000000091100720c */ /* 0x004fce0003f06270 */
[----:B---3--:R0:W-:Y:S04]  /*0110*/  STS.64 [UR4], R8 ;  /* 0x00000008ff007988 */ /* 0x0081e80008000a04 */
[----:B----4-:R0:W-:Y:S04]  /*0120*/  STS.64 [UR4+0x8], R4 ;  /* 0x00000804ff007988 */ /* 0x0101e80008000a04 */
[----:B-----5:R0:W-:Y:S01]  /*0130*/  STS.128 [UR4+0x10], R12 ;  /* 0x0000100cff007988 */ /* 0x0201e20008000c04 */
[----:B------:R-:W-:Y:S05]  /*0140*/  @P0 EXIT ;  /* 0x000000000000094d */ /* 0x000fea0003800000 */
[----:B------:R-:W1:Y:S08]  /*0150*/  LDC.64 R10, c[0x0][0x398] ;  /* 0x0000e600ff0a7b82 */ /* 0x000e700000000a00 */
[----:B------:R-:W2:Y:S01]  /*0160*/  LDC.64 R6, c[0x0][0x3a0] ;  /* 0x0000e800ff067b82 */ /* 0x000ea20000000a00 */
[----:B-1----:R-:W-:-:S05]  /*0170*/  IMAD.WIDE R10, R17, 0x4, R10 ;  /* 0x00000004110a7825 */ /* 0x002fca00078e020a */
[----:B------:R-:W3:Y:S01]  /*0180*/  LDG.E R2, desc[UR6][R10.64] ;  /* 0x000000060a027981 */ /* 0x000ee2000c1e1900 */
[----:B--2---:R-:W-:-:S06]  /*0190*/  IMAD.WIDE R6, R17, 0x8, R6 ;  /* 0x0000000811067825 */ /* 0x004fcc00078e0206 */
[----:B------:R-:W5:Y:S01]  /*01a0*/  LDG.E.64 R6, desc[UR6][R6.64] ;  /* 0x0000000606067981 */ /* 0x000f62000c1e1b00 */
[----:B------:R-:W-:Y:S01]  /*01b0*/  BSSY.RECONVERGENT B0, `(.L_x_0) ;  /* 0x000002b000007945 */ /* 0x000fe20003800200 */
[----:B------:R-:W-:Y:S02]  /*01c0*/  HFMA2 R22, -RZ, RZ, 0, 0 ;  /* 0x00000000ff167431 */ /* 0x000fe400000001ff */
[----:B------:R-:W-:Y:S01]  /*01d0*/  IMAD R3, R8, R17, RZ ;  /* 0x0000001108037224 */ /* 0x000fe200078e02ff */
[----:B------:R-:W-:Y:S01]  /*01e0*/  CS2R R20, SRZ ;  /* 0x0000000000147805 */ /* 0x000fe2000001ff00 */
[----:B------:R-:W-:Y:S02]  /*01f0*/  IMAD.MOV.U32 R26, RZ, RZ, 0x0 ;  /* 0x00000000ff1a7424 */ /* 0x000fe400078e00ff */
[----:B------:R-:W-:Y:S02]  /*0200*/  IMAD.MOV.U32 R27, RZ, RZ, 0x3ff00000 ;  /* 0x3ff00000ff1b7424 */ /* 0x000fe400078e00ff */
[----:B------:R-:W-:Y:S01]  /*0210*/  IMAD.MOV.U32 R23, RZ, RZ, 0x3ff00000 ;  /* 0x3ff00000ff177424 */ /* 0x000fe200078e00ff */
[C---:B---3--:R-:W-:Y:S01]  /*0220*/  ISETP.GE.AND P0, PT, R2.reuse, 0x1, PT ;  /* 0x000000010200780c */ /* 0x048fe20003f06270 */
[----:B------:R-:W-:-:S12]  /*0230*/  VIADD R0, R2, 0xffffffff ;  /* 0xffffffff02007836 */ /* 0x000fd80000000000 */
[----:B------:R-:W-:Y:S05]  /*0240*/  @!P0 BRA `(.L_x_1) ;  /* 0x0000000000848947 */ /* 0x000fea0003800000 */
[----:B------:R-:W1:Y:S01]  /*0250*/  LDCU.128 UR8, c[0x0][0x380] ;  /* 0x00007000ff0877ac */ /* 0x000e620008000c00 */
[----:B------:R-:W-:Y:S01]  /*0260*/  IADD3 R19, P0, PT, R2, R3, RZ ;  /* 0x0000000302137210 */ /* 0x000fe20007f1e0ff */
[----:B------:R-:W-:-:S03]  /*0270*/  IMAD.MOV.U32 R16, RZ, RZ, 0x3ff00000 ;  /* 0x3ff00000ff107424 */ /* 0x000fc600078e00ff */
[----:B------:R-:W-:Y:S02]  /*0280*/  LEA.HI.X.SX32 R0, R3, RZ, 0x1, P0 ;  /* 0x000000ff03007211 */ /* 0x000fe400000f0eff */
[C---:B------:R-:W-:Y:S01]  /*0290*/  SHF.L.U32 R18, R19.reuse, 0x3, RZ ;  /* 0x0000000313127819 */ /* 0x040fe200000006ff */
[----:B-----5:R-:W-:Y:S01]  /*02a0*/  DSETP.GT.AND P0, PT, R6, RZ, PT ;  /* 0x000000ff0600722a */ /* 0x020fe20003f04000 */
[----:B------:R-:W-:Y:S02]  /*02b0*/  SHF.L.U64.HI R19, R19, 0x3, R0 ;  /* 0x0000000313137819 */ /* 0x000fe40000010200 */
[----:B------:R-:W-:-:S03]  /*02c0*/  MOV R0, 0xffffffff ;  /* 0xffffffff00007802 */ /* 0x000fc60000000f00 */
[----:B------:R-:W-:Y:S01]  /*02d0*/  FSEL R17, R16, -1.875, P0 ;  /* 0xbff0000010117808 */ /* 0x000fe20000000000 */
[----:B------:R-:W-:Y:S01]  /*02e0*/  IMAD.MOV.U32 R16, RZ, RZ, RZ ;  /* 0x000000ffff107224 */ /* 0x000fe200078e00ff */
[C---:B-1----:R-:W-:Y:S02]  /*02f0*/  IADD3 R10, P1, PT, R18.reuse, UR8, RZ ;  /* 0x00000008120a7c10 */ /* 0x042fe4000ff3e0ff */
[----:B0-----:R-:W-:Y:S02]  /*0300*/  IADD3 R8, P2, PT, R18, UR10, RZ ;  /* 0x0000000a12087c10 */ /* 0x001fe4000ff5e0ff */
[C---:B------:R-:W-:Y:S02]  /*0310*/  IADD3.X R11, PT, PT, R19.reuse, UR9, RZ, P1, !PT ;  /* 0x00000009130b7c10 */ /* 0x040fe40008ffe4ff */
[----:B------:R-:W-:Y:S02]  /*0320*/  IADD3.X R9, PT, PT, R19, UR11, RZ, P2, !PT ;  /* 0x0000000b13097c10 */ /* 0x000fe400097fe4ff */
[----:B------:R-:W-:Y:S01]  /*0330*/  ISETP.NE.AND P1, PT, R2, 0x1, PT ;  /* 0x000000010200780c */ /* 0x000fe20003f25270 */
[----:B------:R1:W-:Y:S04]  /*0340*/  STG.E.64 desc[UR6][R10.64+-0x8], R16 ;  /* 0xfffff8100a007986 */ /* 0x0003e8000c101b06 */
[----:B------:R1:W-:Y:S08]  /*0350*/  STG.E.64 desc[UR6][R8.64+-0x8], R16 ;  /* 0xfffff81008007986 */ /* 0x0003f0000c101b06 */
[----:B------:R-:W-:Y:S05]  /*0360*/  @!P1 BRA `(.L_x_1) ;  /* 0x00000000003c9947 */ /* 0x000fea0003800000 */
[----:B------:R-:W0:Y:S02]  /*0370*/  LDCU.64 UR4, c[0x0][0x390] ;  /* 0x00007200ff0477ac */ /* 0x000e240008000a00 */
[----:B0-----:R-:W-:-:S04]  /*0380*/  IADD3 R18, P1, PT, R18, UR4, RZ ;  /* 0x0000000412127c10 */ /* 0x001fc8000ff3e0ff */
[----:B------:R-:W-:-:S05]  /*0390*/  IADD3.X R19, PT, PT, R19, UR5, RZ, P1, !PT ;  /* 0x0000000513137c10 */ /* 0x000fca0008ffe4ff */
[----:B------:R-:W2:Y:S01]  /*03a0*/  LDG.E.64 R20, desc[UR6][R18.64+-0x10] ;  /* 0xfffff00612147981 */ /* 0x000ea2000c1e1b00 */
[----:B------:R-:W-:Y:S01]  /*03b0*/  IADD3 R0, PT, PT, R2, -0x3, RZ ;  /* 0xfffffffd02007810 */ /* 0x000fe20007ffe0ff */
[----:B--2---:R-:W-:-:S08]  /*03c0*/  DMUL R20, R4, R20 ;  /* 0x0000001404147228 */ /* 0x004fd00000000000 */
[--C-:B------:R-:W-:Y:S02]  /*03d0*/  DADD R22, R14, -R20.reuse ;  /* 0x000000000e167229 */ /* 0x100fe40000000814 */
[----:B------:R-:W-:-:S07]  /*03e0*/  DADD R26, R12, -R20 ;  /* 0x000000000c1a7229 */ /* 0x000fce0000000814 */
[----:B------:R2:W-:Y:S01]  /*03f0*/  @P0 STG.E.64 desc[UR6][R10.64+-0x10], R26 ;  /* 0xfffff01a0a000986 */ /* 0x0005e2000c101b06 */
[----:B-1----:R-:W-:Y:S01]  /*0400*/  @P0 IMAD.MOV.U32 R16, RZ, RZ, R22 ;  /* 0x000000ffff100224 */ /* 0x002fe200078e0016 */
[----:B------:R-:W-:Y:S01]  /*0410*/  @!P0 DADD R24, -RZ, -R26 ;  /* 0x00000000ff188229 */ /* 0x000fe2000000091a */
[----:B------:R-:W-:Y:S01]  /*0420*/  @P0 IMAD.MOV.U32 R17, RZ, RZ, R23 ;  /* 0x000000ffff110224 */ /* 0x000fe200078e0017 */
[----:B------:R-:W-:-:S05]  /*0430*/  @!P0 DADD R16, -RZ, -R22 ;  /* 0x00000000ff108229 */ /* 0x000fca0000000916 */
[----:B------:R2:W-:Y:S04]  /*0440*/  @!P0 STG.E.64 desc[UR6][R10.64+-0x10], R24 ;  /* 0xfffff0180a008986 */ /* 0x0005e8000c101b06 */
[----:B------:R2:W-:Y:S02]  /*0450*/  STG.E.64 desc[UR6][R8.64+-0x10], R16 ;  /* 0xfffff01008007986 */ /* 0x0005e4000c101b06 */
.L_x_1:
[----:B------:R-:W-:Y:S05]  /*0460*/  BSYNC.RECONVERGENT B0 ;  /* 0x0000000000007941 */ /* 0x000fea0003800200 */
.L_x_0:
[----:B------:R-:W-:-:S13]  /*0470*/  ISETP.GE.AND P0, PT, R0, RZ, PT ;  /* 0x000000ff0000720c */ /* 0x000fda0003f06270 */
[----:B------:R-:W-:Y:S05]  /*0480*/  @!P0 EXIT ;  /* 0x000000000000894d */ /* 0x000fea0003800000 */
[----:B------:R-:W-:Y:S01]  /*0490*/  LOP3.LUT R2, R0, 0x3, RZ, 0xc0, !PT ;  /* 0x0000000300027812 */ /* 0x000fe200078ec0ff */
[----:B------:R-:W-:Y:S01]  /*04a0*/  BSSY.RECONVERGENT B0, `(.L_x_2) ;  /* 0x0000027000007945 */ /* 0x000fe20003800200 */
[----:B-12---:R-:W-:Y:S01]  /*04b0*/  IMAD.MOV.U32 R16, RZ, RZ, 0x0 ;  /* 0x00000000ff107424 */ /* 0x006fe200078e00ff */
[----:B------:R-:W-:Y:S02]  /*04c0*/  MOV R17, 0x3ff00000 ;  /* 0x3ff0000000117802 */ /* 0x000fe40000000f00 */
[----:B------:R-:W-:Y:S01]  /*04d0*/  ISETP.NE.AND P0, PT, R2, 0x3, PT ;  /* 0x000000030200780c */ /* 0x000fe20003f05270 */
[----:B------:R-:W-:-:S12]  /*04e0*/  IMAD.MOV.U32 R2, RZ, RZ, R0 ;  /* 0x000000ffff027224 */ /* 0x000fd800078e0000 */
[----:B------:R-:W-:Y:S05]  /*04f0*/  @!P0 BRA `(.L_x_3) ;  /* 0x0000000000848947 */ /* 0x000fea0003800000 */
[----:B------:R-:W-:Y:S02]  /*0500*/  VIADD R2, R0, 0x1 ;  /* 0x0000000100027836 */ /* 0x000fe40000000000 */
[----:B0-----:R-:W-:Y:S02]  /*0510*/  IMAD.IADD R8, R3, 0x1, R0 ;  /* 0x0000000103087824 */ /* 0x001fe400078e0200 */
[----:B------:R-:W-:Y:S01]  /*0520*/  IMAD.MOV.U32 R16, RZ, RZ, 0x0 ;  /* 0x00000000ff107424 */ /* 0x000fe200078e00ff */
[----:B------:R-:W-:Y:S01]  /*0530*/  LOP3.LUT R9, R2, 0x3, RZ, 0xc0, !PT ;  /* 0x0000000302097812 */ /* 0x000fe200078ec0ff */
[----:B------:R-:W-:Y:S01]  /*0540*/  IMAD.MOV.U32 R17, RZ, RZ, 0x3ff00000 ;  /* 0x3ff00000ff117424 */ /* 0x000fe200078e00ff */
[----:B------:R-:W-:Y:S02]  /*0550*/  MOV R2, R0 ;  /* 0x0000000000027202 */ /* 0x000fe40000000f00 */
[----:B------:R-:W-:-:S07]  /*0560*/  IADD3 R9, PT, PT, -R9, RZ, RZ ;  /* 0x000000ff09097210 */ /* 0x000fce0007ffe1ff */
.L_x_4:
[----:B-1----:R-:W0:Y:S01]  /*0570*/  LDC.64 R24, c[0x0][0x390] ;  /* 0x0000e400ff187b82 */ /* 0x002e220000000a00 */
[----:B------:R-:W-:-:S07]  /*0580*/  DADD R20, R12, -R20 ;  /* 0x000000000c147229 */ /* 0x000fce0000000814 */
[----:B------:R-:W1:Y:S01]  /*0590*/  LDC.64 R18, c[0x0][0x380] ;  /* 0x0000e000ff127b82 */ /* 0x000e620000000a00 */
[----:B0-----:R-:W-:-:S05]  /*05a0*/  IMAD.WIDE R24, R8, 0x8, R24 ;  /* 0x0000000808187825 */ /* 0x001fca00078e0218 */
[----:B------:R0:W2:Y:S01]  /*05b0*/  LDG.E.64 R10, desc[UR6][R24.64] ;  /* 0x00000006180a7981 */ /* 0x0000a2000c1e1b00 */
[----:B------:R-:W-:Y:S01]  /*05c0*/  DMUL R16, R20, R16 ;  /* 0x0000001014107228 */ /* 0x000fe20000000000 */
[----:B------:R-:W-:Y:S01]  /*05d0*/  IADD3 R9, PT, PT, R9, 0x1, RZ ;  /* 0x0000000109097810 */ /* 0x000fe20007ffe0ff */
[----:B-----5:R-:W-:Y:S01]  /*05e0*/  DSETP.GT.AND P0, PT, R6, RZ, PT ;  /* 0x000000ff0600722a */ /* 0x020fe20003f04000 */
[----:B-1----:R-:W-:-:S04]  /*05f0*/  IMAD.WIDE R18, R8, 0x8, R18 ;  /* 0x0000000808127825 */ /* 0x002fc800078e0212 */
[----:B------:R-:W-:Y:S01]  /*0600*/  VIADD R2, R2, 0xffffffff ;  /* 0xffffffff02027836 */ /* 0x000fe20000000000 */
[----:B0-----:R-:W0:Y:S02]  /*0610*/  LDC.64 R24, c[0x0][0x388] ;  /* 0x0000e200ff187b82 */ /* 0x001e240000000a00 */
[----:B0-----:R-:W-:-:S04]  /*0620*/  IMAD.WIDE R24, R8, 0x8, R24 ;  /* 0x0000000808187825 */ /* 0x001fc800078e0218 */
[----:B------:R-:W-:Y:S01]  /*0630*/  VIADD R8, R8, 0xffffffff ;  /* 0xffffffff08087836 */ /* 0x000fe20000000000 */
[----:B--2---:R-:W-:-:S08]  /*0640*/  DMUL R20, R4, R10 ;  /* 0x0000000a04147228 */ /* 0x004fd00000000000 */
[----:B------:R-:W-:-:S08]  /*0650*/  DMUL R10, R16, R20 ;  /* 0x00000014100a7228 */ /* 0x000fd00000000000 */
[--C-:B------:R-:W-:Y:S02]  /*0660*/  DFMA R22, R14, R22, -R10.reuse ;  /* 0x000000160e16722b */ /* 0x100fe4000000080a */
[----:B------:R-:W-:-:S06]  /*0670*/  DFMA R26, R12, R26, -R10 ;  /* 0x0000001a0c1a722b */ /* 0x000fcc000000080a */
[----:B------:R-:W-:Y:S02]  /*0680*/  @!P0 DADD R28, -RZ, -R22 ;  /* 0x00000000ff1c8229 */ /* 0x000fe40000000916 */
[----:B------:R-:W-:-:S04]  /*0690*/  @!P0 DADD R10, -RZ, -R26 ;  /* 0x00000000ff0a8229 */ /* 0x000fc8000000091a */
[----:B------:R-:W-:Y:S02]  /*06a0*/  @P0 IMAD.MOV.U32 R28, RZ, RZ, R22 ;  /* 0x000000ffff1c0224 */ /* 0x000fe400078e0016 */
[----:B------:R-:W-:Y:S01]  /*06b0*/  @P0 IMAD.MOV.U32 R29, RZ, RZ, R23 ;  /* 0x000000ffff1d0224 */ /* 0x000fe200078e0017 */
[----:B------:R1:W-:Y:S04]  /*06c0*/  @!P0 STG.E.64 desc[UR6][R18.64], R10 ;  /* 0x0000000a12008986 */ /* 0x0003e8000c101b06 */
[----:B------:R1:W-:Y:S01]  /*06d0*/  @P0 STG.E.64 desc[UR6][R18.64], R26 ;  /* 0x0000001a12000986 */ /* 0x0003e2000c101b06 */
[----:B------:R-:W-:-:S03]  /*06e0*/  ISETP.NE.AND P0, PT, R9, RZ, PT ;  /* 0x000000ff0900720c */ /* 0x000fc60003f05270 */
[----:B------:R1:W-:Y:S10]  /*06f0*/  STG.E.64 desc[UR6][R24.64], R28 ;  /* 0x0000001c18007986 */ /* 0x0003f4000c101b06 */
[----:B------:R-:W-:Y:S05]  /*0700*/  @P0 BRA `(.L_x_4) ;  /* 0xfffffffc00980947 */ /* 0x000fea000383ffff */
.L_x_3:
[----:B------:R-:W-:Y:S05]  /*0710*/  BSYNC.RECONVERGENT B0 ;  /* 0x0000000000007941 */ /* 0x000fea0003800200 */
.L_x_2:
[----:B------:R-:W-:-:S13]  /*0720*/  ISETP.GE.U32.AND P0, PT, R0, 0x3, PT ;  /* 0x000000030000780c */ /* 0x000fda0003f06070 */
[----:B------:R-:W-:Y:S05]  /*0730*/  @!P0 EXIT ;  /* 0x000000000000894d */ /* 0x000fea0003800000 */
[----:B-----5:R-:W-:Y:S01]  /*0740*/  DSETP.GT.AND P1, PT, R6, RZ, PT ;  /* 0x000000ff0600722a */ /* 0x020fe20003f24000 */
[----:B------:R-:W-:-:S13]  /*0750*/  IADD3 R0, PT, PT, R3, R2, RZ ;  /* 0x0000000203007210 */ /* 0x000fda0007ffe0ff */
.L_x_5:
[----:B-12---:R-:W1:Y:S01]  /*0760*/  LDC.64 R10, c[0x0][0x390] ;  /* 0x0000e400ff0a7b82 */ /* 0x006e620000000a00 */
[----:B------:R-:W-:-:S07]  /*0770*/  DADD R24, R12, -R20 ;  /* 0x000000000c187229 */ /* 0x000fce0000000814 */
[----:B------:R-:W2:Y:S01]  /*0780*/  LDC.64 R18, c[0x0][0x380] ;  /* 0x0000e000ff127b82 */ /* 0x000ea20000000a00 */
[----:B-1----:R-:W-:-:S05]  /*0790*/  IMAD.WIDE R10, R0, 0x8, R10 ;  /* 0x00000008000a7825 */ /* 0x002fca00078e020a */
[----:B0-----:R-:W3:Y:S01]  /*07a0*/  LDG.E.64 R8, desc[UR6][R10.64] ;  /* 0x000000060a087981 */ /* 0x001ee2000c1e1b00 */
[----:B------:R-:W-:Y:S01]  /*07b0*/  DMUL R24, R24, R16 ;  /* 0x0000001018187228 */ /* 0x000fe20000000000 */
[----:B--2---:R-:W-:Y:S01]  /*07c0*/  IMAD.WIDE R18, R0, 0x8, R18 ;  /* 0x0000000800127825 */ /* 0x004fe200078e0212 */
[----:B---3--:R-:W-:Y:S01]  /*07d0*/  DMUL R16, R4, R8 ;  /* 0x0000000804107228 */ /* 0x008fe20000000000 */
[----:B------:R-:W0:Y:S07]  /*07e0*/  LDC.64 R8, c[0x0][0x388] ;  /* 0x0000e200ff087b82 */ /* 0x000e2e0000000a00 */
[----:B------:R-:W-:-:S08]  /*07f0*/  DMUL R20, R24, R16 ;  /* 0x0000001018147228 */ /* 0x000fd00000000000 */
[--C-:B------:R-:W-:Y:S02]  /*0800*/  DFMA R22, R14, R22, -R20.reuse ;  /* 0x000000160e16722b */ /* 0x100fe40000000814 */
[----:B------:R-:W-:-:S07]  /*0810*/  DFMA R26, R12, R26, -R20 ;  /* 0x0000001a0c1a722b */ /* 0x000fce0000000814 */
[----:B------:R-:W-:Y:S01]  /*0820*/  @P1 STG.E.64 desc[UR6][R18.64], R26 ;  /* 0x0000001a12001986 */ /* 0x000fe2000c101b06 */
[----:B------:R-:W-:Y:S01]  /*0830*/  @!P1 DADD R20, -RZ, -R26 ;  /* 0x00000000ff149229 */ /* 0x000fe2000000091a */
[----:B------:R-:W-:Y:S01]  /*0840*/  @P1 IMAD.MOV.U32 R28, RZ, RZ, R22 ;  /* 0x000000ffff1c1224 */ /* 0x000fe200078e0016 */
[----:B------:R-:W-:Y:S01]  /*0850*/  @P1 MOV R29, R23 ;  /* 0x00000017001d1202 */ /* 0x000fe20000000f00 */
[----:B------:R-:W-:Y:S01]  /*0860*/  @!P1 DADD R28, -RZ, -R22 ;  /* 0x00000000ff1c9229 */ /* 0x000fe20000000916 */
[----:B0-----:R-:W-:-:S03]  /*0870*/  IMAD.WIDE R8, R0, 0x8, R8 ;  /* 0x0000000800087825 */ /* 0x001fc600078e0208 */
[----:B------:R0:W-:Y:S04]  /*0880*/  @!P1 STG.E.64 desc[UR6][R18.64], R20 ;  /* 0x0000001412009986 */ /* 0x0001e8000c101b06 */
[----:B------:R1:W-:Y:S04]  /*0890*/  STG.E.64 desc[UR6][R8.64], R28 ;  /* 0x0000001c08007986 */ /* 0x0003e8000c101b06 */
[----:B0-----:R-:W2:Y:S01]  /*08a0*/  LDG.E.64 R20, desc[UR6][R10.64+-0x8] ;  /* 0xfffff8060a147981 */ /* 0x001ea2000c1e1b00 */
[----:B------:R-:W-:Y:S02]  /*08b0*/  DADD R16, R12, -R16 ;  /* 0x000000000c107229 */ /* 0x000fe40000000810 */
[----:B------:R-:W-:-:S06]  /*08c0*/  DSETP.GT.AND P1, PT, R6, RZ, PT ;  /* 0x000000ff0600722a */ /* 0x000fcc0003f24000 */
[----:B------:R-:W-:Y:S02]  /*08d0*/  DMUL R16, R24, R16 ;  /* 0x0000001018107228 */ /* 0x000fe40000000000 */
[----:B--2---:R-:W-:-:S08]  /*08e0*/  DMUL R20, R4, R20 ;  /* 0x0000001404147228 */ /* 0x004fd00000000000 */
[----:B------:R-:W-:-:S08]  /*08f0*/  DMUL R24, R16, R20 ;  /* 0x0000001410187228 */ /* 0x000fd00000000000 */
[--C-:B------:R-:W-:Y:S02]  /*0900*/  DFMA R22, R14, R22, -R24.reuse ;  /* 0x000000160e16722b */ /* 0x100fe40000000818 */
[----:B------:R-:W-:-:S06]  /*0910*/  DFMA R26, R12, R26, -R24 ;  /* 0x0000001a0c1a722b */ /* 0x000fcc0000000818 */
[----:B-1----:R-:W-:Y:S02]  /*0920*/  @!P1 DADD R28, -RZ, -R22 ;  /* 0x00000000ff1c9229 */ /* 0x002fe40000000916 */
[----:B------:R-:W-:-:S04]  /*0930*/  @!P1 DADD R24, -RZ, -R26 ;  /* 0x00000000ff189229 */ /* 0x000fc8000000091a */
[----:B------:R-:W-:Y:S01]  /*0940*/  @P1 IMAD.MOV.U32 R28, RZ, RZ, R22 ;  /* 0x000000ffff1c1224 */ /* 0x000fe200078e0016 */
[----:B------:R-:W-:Y:S02]  /*0950*/  @P1 MOV R29, R23 ;  /* 0x00000017001d1202 */ /* 0x000fe40000000f00 */
[----:B------:R0:W-:Y:S04]  /*0960*/  @!P1 STG.E.64 desc[UR6][R18.64+-0x8], R24 ;  /* 0xfffff81812009986 */ /* 0x0001e8000c101b06 */
[----:B------:R-:W-:Y:S04]  /*0970*/  @P1 STG.E.64 desc[UR6][R18.64+-0x8], R26 ;  /* 0xfffff81a12001986 */ /* 0x000fe8000c101b06 */
[----:B------:R1:W-:Y:S04]  /*0980*/  STG.E.64 desc[UR6][R8.64+-0x8], R28 ;  /* 0xfffff81c08007986 */ /* 0x0003e8000c101b06 */
[----:B0-----:R-:W2:Y:S01]  /*0990*/  LDG.E.64 R24, desc[UR6][R10.64+-0x10] ;  /* 0xfffff0060a187981 */ /* 0x001ea2000c1e1b00 */
[----:B------:R-:W-:-:S08]  /*09a0*/  DADD R20, R12, -R20 ;  /* 0x000000000c147229 */ /* 0x000fd00000000814 */
[----:B------:R-:W-:Y:S02]  /*09b0*/  DMUL R16, R16, R20 ;  /* 0x0000001410107228 */ /* 0x000fe40000000000 */
[----:B--2---:R-:W-:-:S08]  /*09c0*/  DMUL R24, R4, R24 ;  /* 0x0000001804187228 */ /* 0x004fd00000000000 */
[----:B------:R-:W-:-:S08]  /*09d0*/  DMUL R20, R16, R24 ;  /* 0x0000001810147228 */ /* 0x000fd00000000000 */
[--C-:B------:R-:W-:Y:S02]  /*09e0*/  DFMA R22, R14, R22, -R20.reuse ;  /* 0x000000160e16722b */ /* 0x100fe40000000814 */
[----:B-1----:R-:W-:-:S06]  /*09f0*/  DFMA R28, R12, R26, -R20 ;  /* 0x0000001a0c1c722b */ /* 0x002fcc0000000814 */
[----:B------:R-:W-:Y:S02]  /*0a00*/  @!P1 DADD R20, -RZ, -R22 ;  /* 0x00000000ff149229 */ /* 0x000fe40000000916 */
[----:B------:R-:W-:-:S04]  /*0a10*/  @!P1 DADD R26, -RZ, -R28 ;  /* 0x00000000ff1a9229 */ /* 0x000fc8000000091c */
[----:B------:R-:W-:Y:S01]  /*0a20*/  @P1 IMAD.MOV.U32 R20, RZ, RZ, R22 ;  /* 0x000000ffff141224 */ /* 0x000fe200078e0016 */
[----:B------:R-:W-:Y:S02]  /*0a30*/  @P1 MOV R21, R23 ;  /* 0x0000001700151202 */ /* 0x000fe40000000f00 */
[----:B------:R-:W-:Y:S04]  /*0a40*/  @!P1 STG.E.64 desc[UR6][R18.64+-0x10], R26 ;  /* 0xfffff01a12009986 */ /* 0x000fe8000c101b06 */
[----:B------:R-:W-:Y:S04]  /*0a50*/  @P1 STG.E.64 desc[UR6][R18.64+-0x10], R28 ;  /* 0xfffff01c12001986 */ /* 0x000fe8000c101b06 */
[----:B------:R0:W-:Y:S04]  /*0a60*/  STG.E.64 desc[UR6][R8.64+-0x10], R20 ;  /* 0xfffff01408007986 */ /* 0x0001e8000c101b06 */
[----:B------:R-:W0:Y:S01]  /*0a70*/  LDG.E.64 R10, desc[UR6][R10.64+-0x18] ;  /* 0xffffe8060a0a7981 */ /* 0x000e22000c1e1b00 */
[----:B------:R-:W-:Y:S01]  /*0a80*/  DADD R24, R12, -R24 ;  /* 0x000000000c187229 */ /* 0x000fe20000000818 */
[C---:B------:R-:W-:Y:S01]  /*0a90*/  ISETP.GT.AND P0, PT, R2.reuse, 0x3, PT ;  /* 0x000000030200780c */ /* 0x040fe20003f04270 */
[----:B------:R-:W-:Y:S01]  /*0aa0*/  VIADD R2, R2, 0xfffffffc ;  /* 0xfffffffc02027836 */ /* 0x000fe20000000000 */
[----:B------:R-:W-:-:S05]  /*0ab0*/  IADD3 R0, PT, PT, R0, -0x4, RZ ;  /* 0xfffffffc00007810 */ /* 0x000fca0007ffe0ff */
[----:B------:R-:W-:Y:S02]  /*0ac0*/  DMUL R16, R16, R24 ;  /* 0x0000001810107228 */ /* 0x000fe40000000000 */
[----:B0-----:R-:W-:-:S08]  /*0ad0*/  DMUL R20, R4, R10 ;  /* 0x0000000a04147228 */ /* 0x001fd00000000000 */
[----:B------:R-:W-:-:S08]  /*0ae0*/  DMUL R26, R16, R20 ;  /* 0x00000014101a7228 */ /* 0x000fd00000000000 */
[--C-:B------:R-:W-:Y:S02]  /*0af0*/  DFMA R22, R14, R22, -R26.reuse ;  /* 0x000000160e16722b */ /* 0x100fe4000000081a */
[----:B------:R-:W-:-:S06]  /*0b00*/  DFMA R26, R12, R28, -R26 ;  /* 0x0000001c0c1a722b */ /* 0x000fcc000000081a */
[----:B------:R-:W-:Y:S02]  /*0b10*/  @!P1 DADD R24, -RZ, -R22 ;  /* 0x00000000ff189229 */ /* 0x000fe40000000916 */
[----:B------:R-:W-:-:S04]  /*0b20*/  @!P1 DADD R10, -RZ, -R26 ;  /* 0x00000000ff0a9229 */ /* 0x000fc8000000091a */
[----:B------:R-:W-:Y:S01]  /*0b30*/  @P1 IMAD.MOV.U32 R24, RZ, RZ, R22 ;  /* 0x000000ffff181224 */ /* 0x000fe200078e0016 */
[----:B------:R-:W-:Y:S02]  /*0b40*/  @P1 MOV R25, R23 ;  /* 0x0000001700191202 */ /* 0x000fe40000000f00 */
[----:B------:R2:W-:Y:S04]  /*0b50*/  @!P1 STG.E.64 desc[UR6][R18.64+-0x18], R10 ;  /* 0xffffe80a12009986 */ /* 0x0005e8000c101b06 */
[----:B------:R2:W-:Y:S04]  /*0b60*/  @P1 STG.E.64 desc[UR6][R18.64+-0x18], R26 ;  /* 0xffffe81a12001986 */ /* 0x0005e8000c101b06 */
[----:B------:R2:W-:Y:S01]  /*0b70*/  STG.E.64 desc[UR6][R8.64+-0x18], R24 ;  /* 0xffffe81808007986 */ /* 0x0005e2000c101b06 */
[----:B------:R-:W-:Y:S05]  /*0b80*/  @P0 BRA `(.L_x_5) ;  /* 0xfffffff800f40947 */ /* 0x000fea000383ffff */
[----:B------:R-:W-:Y:S05]  /*0b90*/  EXIT ;  /* 0x000000000000794d */ /* 0x000fea0003800000 */
.L_x_6:
[----:B------:R-:W-:-:S00]  /*0ba0*/  BRA `(.L_x_6) ;  /* 0xfffffffc00fc7947 */ /* 0x000fc0000383ffff */
[----:B------:R-:W-:-:S00]  /*0bb0*/  NOP ;  /* 0x0000000000007918 */ /* 0x000fc00000000000 */
        /* <DEDUP_REMOVED lines=12> */
.L_x_7:


//--------------------- .nv.shared._Z14dVdM_lastlayerPdS_PKdPKiS1_S1_S3_ --------------------------
	.section	.nv.shared._Z14dVdM_lastlayerPdS_PKdPKiS1_S1_S3_,"aw",@nobits
	.sectionflags	@""
	.align	8
.nv.shared._Z14dVdM_lastlayerPdS_PKdPKiS1_S1_S3_:
	.zero		1056


//--------------------- .nv.shared.reserved.0     --------------------------
	.section	.nv.shared.reserved.0,"aw",@nobits
	.weak		__nv_reservedSMEM_offset_0_alias
	.size		__nv_reservedSMEM_offset_0_alias, 0, 64
	.other		__nv_reservedSMEM_offset_0_alias,@"STO_CUDA_RESERVED_SHARED STV_DEFAULT"
__nv_reservedSMEM_offset_0_alias:
	.zero		0
	.zero		64


//--------------------- .nv.constant0._Z14dVdM_lastlayerPdS_PKdPKiS1_S1_S3_ --------------------------
	.section	.nv.constant0._Z14dVdM_lastlayerPdS_PKdPKiS1_S1_S3_,"a",@progbits
	.sectionflags	@""
	.align	4
.nv.constant0._Z14dVdM_lastlayerPdS_PKdPKiS1_S1_S3_:
	.zero		952


//--------------------- SYMBOLS --------------------------

	.type		.nv.reservedSmem.offset0,@object
	.size		.nv.reservedSmem.offset0,0x4
	.type		.nv.reservedSmem.cap,@object
	.size		.nv.reservedSmem.cap,0x4
